//
// Generated by NVIDIA NVVM Compiler
//
// Compiler Build ID: CL-36424714
// Cuda compilation tools, release 13.0, V13.0.88
// Based on NVVM 20.0.0
//

.version 9.0
.target sm_100
.address_size 64

	// .globl	_Z12consumer_gpuPN4cuda3__46atomicIiLNS_3std3__412thread_scopeE0EEEPiS7_

.visible .entry _Z12consumer_gpuPN4cuda3__46atomicIiLNS_3std3__412thread_scopeE0EEEPiS7_(
	.param .u64 .ptr .align 1 _Z12consumer_gpuPN4cuda3__46atomicIiLNS_3std3__412thread_scopeE0EEEPiS7__param_0,
	.param .u64 .ptr .align 1 _Z12consumer_gpuPN4cuda3__46atomicIiLNS_3std3__412thread_scopeE0EEEPiS7__param_1,
	.param .u64 .ptr .align 1 _Z12consumer_gpuPN4cuda3__46atomicIiLNS_3std3__412thread_scopeE0EEEPiS7__param_2
)
{
	.reg .pred 	%p<2>;
	.reg .b32 	%r<3>;
	.reg .b64 	%rd<7>;

	ld.param.u64 	%rd1, [_Z12consumer_gpuPN4cuda3__46atomicIiLNS_3std3__412thread_scopeE0EEEPiS7__param_0];
	ld.param.u64 	%rd2, [_Z12consumer_gpuPN4cuda3__46atomicIiLNS_3std3__412thread_scopeE0EEEPiS7__param_1];
	ld.param.u64 	%rd3, [_Z12consumer_gpuPN4cuda3__46atomicIiLNS_3std3__412thread_scopeE0EEEPiS7__param_2];
$L__BB0_1:
	// begin inline asm
	ld.acquire.sys.b32 %r1,[%rd1];
	// end inline asm
	setp.eq.s32 	%p1, %r1, 0;
	@%p1 bra 	$L__BB0_1;
	cvta.to.global.u64 	%rd5, %rd2;
	cvta.to.global.u64 	%rd6, %rd3;
	ld.global.u32 	%r2, [%rd5];
	st.global.u32 	[%rd6], %r2;
	ret;

}
	// .globl	_Z12producer_gpuPN4cuda3__46atomicIiLNS_3std3__412thread_scopeE0EEEPiS7_
.visible .entry _Z12producer_gpuPN4cuda3__46atomicIiLNS_3std3__412thread_scopeE0EEEPiS7_(
	.param .u64 .ptr .align 1 _Z12producer_gpuPN4cuda3__46atomicIiLNS_3std3__412thread_scopeE0EEEPiS7__param_0,
	.param .u64 .ptr .align 1 _Z12producer_gpuPN4cuda3__46atomicIiLNS_3std3__412thread_scopeE0EEEPiS7__param_1,
	.param .u64 .ptr .align 1 _Z12producer_gpuPN4cuda3__46atomicIiLNS_3std3__412thread_scopeE0EEEPiS7__param_2
)
{
	.reg .b32 	%r<3>;
	.reg .b64 	%rd<4>;

	ld.param.u64 	%rd1, [_Z12producer_gpuPN4cuda3__46atomicIiLNS_3std3__412thread_scopeE0EEEPiS7__param_0];
	ld.param.u64 	%rd2, [_Z12producer_gpuPN4cuda3__46atomicIiLNS_3std3__412thread_scopeE0EEEPiS7__param_1];
	cvta.to.global.u64 	%rd3, %rd2;
	mov.b32 	%r2, 42;
	st.global.u32 	[%rd3], %r2;
	mov.b32 	%r1, 1;
	// begin inline asm
	st.release.sys.b32 [%rd1],%r1;
	// end inline asm
	ret;

}


// ===== COMPILED SASS (sm_100) =====

	.target	sm_100

	.elftype	@"ET_EXEC"


//--------------------- .note.nv.tkinfo           --------------------------
	.section	.note.nv.tkinfo,"",@"SHT_NOTE"
	.sectionflags	@"SHF_NOTE_NV_TKINFO"
	.tkinfo
        /*0018*/ 	.word	0x00000002
        /*0030*/ 	.string	""
        /*0030*/ 	.string	"ptxas"
        /*0030*/ 	.string	"Cuda compilation tools, release 13.0, V13.0.88"
        /*0030*/ 	.string	"Build cuda_13.0.r13.0/compiler.36424714_0"
        /*0030*/ 	.string	"-arch sm_100 -m 64 "



//--------------------- .note.nv.cuinfo           --------------------------
	.section	.note.nv.cuinfo,"",@"SHT_NOTE"
	.sectionflags	@"SHF_NOTE_NV_CUINFO"
        /*0018*/ 	.short	0x0002
        /*001a*/ 	.short	0x0064
        /*001c*/ 	.short	0x0082
	.zero		2


//--------------------- .nv.info                  --------------------------
	.section	.nv.info,"",@"SHT_CUDA_INFO"
	.align	4


	//----- nvinfo : EIATTR_REGCOUNT
	.align		4
        /*0000*/ 	.byte	0x04, 0x2f
        /*0002*/ 	.short	(.L_1 - .L_0)
	.align		4
.L_0:
        /*0004*/ 	.word	index@(_Z12consumer_gpuPN4cuda3__46atomicIiLNS_3std3__412thread_scopeE0EEEPiS7_)
        /*0008*/ 	.word	0x00000008


	//----- nvinfo : EIATTR_FRAME_SIZE
	.align		4
.L_1:
        /*000c*/ 	.byte	0x04, 0x11
        /*000e*/ 	.short	(.L_3 - .L_2)
	.align		4
.L_2:
        /*0010*/ 	.word	index@(_Z12consumer_gpuPN4cuda3__46atomicIiLNS_3std3__412thread_scopeE0EEEPiS7_)
        /*0014*/ 	.word	0x00000000


	//----- nvinfo : EIATTR_REGCOUNT
	.align		4
.L_3:
        /*0018*/ 	.byte	0x04, 0x2f
        /*001a*/ 	.short	(.L_5 - .L_4)
	.align		4
.L_4:
        /*001c*/ 	.word	index@(_Z12producer_gpuPN4cuda3__46atomicIiLNS_3std3__412thread_scopeE0EEEPiS7_)
        /*0020*/ 	.word	0x0000000c


	//----- nvinfo : EIATTR_FRAME_SIZE
	.align		4
.L_5:
        /*0024*/ 	.byte	0x04, 0x11
        /*0026*/ 	.short	(.L_7 - .L_6)
	.align		4
.L_6:
        /*0028*/ 	.word	index@(_Z12producer_gpuPN4cuda3__46atomicIiLNS_3std3__412thread_scopeE0EEEPiS7_)
        /*002c*/ 	.word	0x00000000


	//----- nvinfo : EIATTR_MIN_STACK_SIZE
	.align		4
.L_7:
        /*0030*/ 	.byte	0x04, 0x12
        /*0032*/ 	.short	(.L_9 - .L_8)
	.align		4
.L_8:
        /*0034*/ 	.word	index@(_Z12producer_gpuPN4cuda3__46atomicIiLNS_3std3__412thread_scopeE0EEEPiS7_)
        /*0038*/ 	.word	0x00000000


	//----- nvinfo : EIATTR_MIN_STACK_SIZE
	.align		4
.L_9:
        /*003c*/ 	.byte	0x04, 0x12
        /*003e*/ 	.short	(.L_11 - .L_10)
	.align		4
.L_10:
        /*0040*/ 	.word	index@(_Z12consumer_gpuPN4cuda3__46atomicIiLNS_3std3__412thread_scopeE0EEEPiS7_)
        /*0044*/ 	.word	0x00000000
.L_11:


//--------------------- .nv.compat                --------------------------
	.section	.nv.compat,"",@"SHT_CUDA_COMPAT_INFO"
	.align	4
        /*0000*/ 	.byte	0x02, 0x09, 0x00, 0x00, 0x02, 0x02, 0x01, 0x00, 0x02, 0x05, 0x05, 0x00, 0x03, 0x07, 0x01, 0x01
        /*0010*/ 	.byte	0x02, 0x03, 0x00, 0x00, 0x02, 0x06, 0x01, 0x00, 0x04, 0x0b, 0x08, 0x00, 0x09, 0x00, 0x00, 0x00
        /*0020*/ 	.byte	0x00, 0x00, 0x00, 0x00


//--------------------- .nv.info._Z12producer_gpuPN4cuda3__46atomicIiLNS_3std3__412thread_scopeE0EEEPiS7_ --------------------------
	.section	.nv.info._Z12producer_gpuPN4cuda3__46atomicIiLNS_3std3__412thread_scopeE0EEEPiS7_,"",@"SHT_CUDA_INFO"
	.sectionflags	@""
	.align	4


	//----- nvinfo : EIATTR_CUDA_API_VERSION
	.align		4
        /*0000*/ 	.byte	0x04, 0x37
        /*0002*/ 	.short	(.L_13 - .L_12)
.L_12:
        /*0004*/ 	.word	0x00000082


	//----- nvinfo : EIATTR_KPARAM_INFO
	.align		4
.L_13:
        /*0008*/ 	.byte	0x04, 0x17
        /*000a*/ 	.short	(.L_15 - .L_14)
.L_14:
        /*000c*/ 	.word	0x00000000
        /*0010*/ 	.short	0x0002
        /*0012*/ 	.short	0x0010
        /*0014*/ 	.byte	0x00, 0xf5, 0x21, 0x00


	//----- nvinfo : EIATTR_KPARAM_INFO
	.align		4
.L_15:
        /*0018*/ 	.byte	0x04, 0x17
        /*001a*/ 	.short	(.L_17 - .L_16)
.L_16:
        /*001c*/ 	.word	0x00000000
        /*0020*/ 	.short	0x0001
        /*0022*/ 	.short	0x0008
        /*0024*/ 	.byte	0x00, 0xf5, 0x21, 0x00


	//----- nvinfo : EIATTR_KPARAM_INFO
	.align		4
.L_17:
        /*0028*/ 	.byte	0x04, 0x17
        /*002a*/ 	.short	(.L_19 - .L_18)
.L_18:
        /*002c*/ 	.word	0x00000000
        /*0030*/ 	.short	0x0000
        /*0032*/ 	.short	0x0000
        /*0034*/ 	.byte	0x00, 0xf5, 0x21, 0x00


	//----- nvinfo : EIATTR_SPARSE_MMA_MASK
	.align		4
.L_19:
        /*0038*/ 	.byte	0x03, 0x50
        /*003a*/ 	.short	0x0000


	//----- nvinfo : EIATTR_MAXREG_COUNT
	.align		4
        /*003c*/ 	.byte	0x03, 0x1b
        /*003e*/ 	.short	0x00ff


	//----- nvinfo : EIATTR_MERCURY_ISA_VERSION
	.align		4
        /*0040*/ 	.byte	0x03, 0x5f
        /*0042*/ 	.short	0x0101


	//----- nvinfo : EIATTR_VRC_CTA_INIT_COUNT
	.align		4
        /*0044*/ 	.byte	0x02, 0x4a
	.zero		1
	.zero		1


	//----- nvinfo : EIATTR_EXIT_INSTR_OFFSETS
	.align		4
        /*0048*/ 	.byte	0x04, 0x1c
        /*004a*/ 	.short	(.L_21 - .L_20)


	//   ....[0]....
.L_20:
        /*004c*/ 	.word	0x000000b0


	//----- nvinfo : EIATTR_CBANK_PARAM_SIZE
	.align		4
.L_21:
        /*0050*/ 	.byte	0x03, 0x19
        /*0052*/ 	.short	0x0018


	//----- nvinfo : EIATTR_PARAM_CBANK
	.align		4
        /*0054*/ 	.byte	0x04, 0x0a
        /*0056*/ 	.short	(.L_23 - .L_22)
	.align		4
.L_22:
        /*0058*/ 	.word	index@(.nv.constant0._Z12producer_gpuPN4cuda3__46atomicIiLNS_3std3__412thread_scopeE0EEEPiS7_)
        /*005c*/ 	.short	0x0380
        /*005e*/ 	.short	0x0018


	//----- nvinfo : EIATTR_SW_WAR
	.align		4
.L_23:
        /*0060*/ 	.byte	0x04, 0x36
        /*0062*/ 	.short	(.L_25 - .L_24)
.L_24:
        /*0064*/ 	.word	0x00000008
.L_25:


//--------------------- .nv.info._Z12consumer_gpuPN4cuda3__46atomicIiLNS_3std3__412thread_scopeE0EEEPiS7_ --------------------------
	.section	.nv.info._Z12consumer_gpuPN4cuda3__46atomicIiLNS_3std3__412thread_scopeE0EEEPiS7_,"",@"SHT_CUDA_INFO"
	.sectionflags	@""
	.align	4


	//----- nvinfo : EIATTR_CUDA_API_VERSION
	.align		4
        /*0000*/ 	.byte	0x04, 0x37
        /*0002*/ 	.short	(.L_27 - .L_26)
.L_26:
        /*0004*/ 	.word	0x00000082


	//----- nvinfo : EIATTR_KPARAM_INFO
	.align		4
.L_27:
        /*0008*/ 	.byte	0x04, 0x17
        /*000a*/ 	.short	(.L_29 - .L_28)
.L_28:
        /*000c*/ 	.word	0x00000000
        /*0010*/ 	.short	0x0002
        /*0012*/ 	.short	0x0010
        /*0014*/ 	.byte	0x00, 0xf5, 0x21, 0x00


	//----- nvinfo : EIATTR_KPARAM_INFO
	.align		4
.L_29:
        /*0018*/ 	.byte	0x04, 0x17
        /*001a*/ 	.short	(.L_31 - .L_30)
.L_30:
        /*001c*/ 	.word	0x00000000
        /*0020*/ 	.short	0x0001
        /*0022*/ 	.short	0x0008
        /*0024*/ 	.byte	0x00, 0xf5, 0x21, 0x00


	//----- nvinfo : EIATTR_KPARAM_INFO
	.align		4
.L_31:
        /*0028*/ 	.byte	0x04, 0x17
        /*002a*/ 	.short	(.L_33 - .L_32)
.L_32:
        /*002c*/ 	.word	0x00000000
        /*0030*/ 	.short	0x0000
        /*0032*/ 	.short	0x0000
        /*0034*/ 	.byte	0x00, 0xf5, 0x21, 0x00


	//----- nvinfo : EIATTR_SPARSE_MMA_MASK
	.align		4
.L_33:
        /*0038*/ 	.byte	0x03, 0x50
        /*003a*/ 	.short	0x0000


	//----- nvinfo : EIATTR_MAXREG_COUNT
	.align		4
        /*003c*/ 	.byte	0x03, 0x1b
        /*003e*/ 	.short	0x00ff


	//----- nvinfo : EIATTR_MERCURY_ISA_VERSION
	.align		4
        /*0040*/ 	.byte	0x03, 0x5f
        /*0042*/ 	.short	0x0101


	//----- nvinfo : EIATTR_VRC_CTA_INIT_COUNT
	.align		4
        /*0044*/ 	.byte	0x02, 0x4a
	.zero		1
	.zero		1


	//----- nvinfo : EIATTR_EXIT_INSTR_OFFSETS
	.align		4
        /*0048*/ 	.byte	0x04, 0x1c
        /*004a*/ 	.short	(.L_35 - .L_34)


	//   ....[0]....
.L_34:
        /*004c*/ 	.word	0x000000c0


	//----- nvinfo : EIATTR_CBANK_PARAM_SIZE
	.align		4
.L_35:
        /*0050*/ 	.byte	0x03, 0x19
        /*0052*/ 	.short	0x0018


	//----- nvinfo : EIATTR_PARAM_CBANK
	.align		4
        /*0054*/ 	.byte	0x04, 0x0a
        /*0056*/ 	.short	(.L_37 - .L_36)
	.align		4
.L_36:
        /*0058*/ 	.word	index@(.nv.constant0._Z12consumer_gpuPN4cuda3__46atomicIiLNS_3std3__412thread_scopeE0EEEPiS7_)
        /*005c*/ 	.short	0x0380
        /*005e*/ 	.short	0x0018


	//----- nvinfo : EIATTR_SW_WAR
	.align		4
.L_37:
        /*0060*/ 	.byte	0x04, 0x36
        /*0062*/ 	.short	(.L_39 - .L_38)
.L_38:
        /*0064*/ 	.word	0x00000008
.L_39:


//--------------------- .nv.callgraph             --------------------------
	.section	.nv.callgraph,"",@"SHT_CUDA_CALLGRAPH"
	.align	4
	.sectionentsize	8
	.align		4
        /*0000*/ 	.word	0x00000000
	.align		4
        /*0004*/ 	.word	0xffffffff
	.align		4
        /*0008*/ 	.word	0x00000000
	.align		4
        /*000c*/ 	.word	0xfffffffe
	.align		4
        /*0010*/ 	.word	0x00000000
	.align		4
        /*0014*/ 	.word	0xfffffffd
	.align		4
        /*0018*/ 	.word	0x00000000
	.align		4
        /*001c*/ 	.word	0xfffffffc


//--------------------- .text._Z12producer_gpuPN4cuda3__46atomicIiLNS_3std3__412thread_scopeE0EEEPiS7_ --------------------------
	.section	.text._Z12producer_gpuPN4cuda3__46atomicIiLNS_3std3__412thread_scopeE0EEEPiS7_,"ax",@progbits
	.align	128
        .global         _Z12producer_gpuPN4cuda3__46atomicIiLNS_3std3__412thread_scopeE0EEEPiS7_
        .type           _Z12producer_gpuPN4cuda3__46atomicIiLNS_3std3__412thread_scopeE0EEEPiS7_,@function
        .size           _Z12producer_gpuPN4cuda3__46atomicIiLNS_3std3__412thread_scopeE0EEEPiS7_,(.L_x_3 - _Z12producer_gpuPN4cuda3__46atomicIiLNS_3std3__412thread_scopeE0EEEPiS7_)
        .other          _Z12producer_gpuPN4cuda3__46atomicIiLNS_3std3__412thread_scopeE0EEEPiS7_,@"STO_CUDA_ENTRY STV_DEFAULT"
_Z12producer_gpuPN4cuda3__46atomicIiLNS_3std3__412thread_scopeE0EEEPiS7_:
.text._Z12producer_gpuPN4cuda3__46atomicIiLNS_3std3__412thread_scopeE0EEEPiS7_:
[----:B------:R-:W-:Y:S08]  /*0000*/  LDC R1, c[0x0][0x37c] ;  /* 0x0000df00ff017b82 */ /* 0x000ff00000000800 */
[----:B------:R-:W0:Y:S01]  /*0010*/  LDC.64 R2, c[0x0][0x388] ;  /* 0x0000e200ff027b82 */ /* 0x000e220000000a00 */
[----:B------:R-:W0:Y:S01]  /*0020*/  LDCU.64 UR4, c[0x0][0x358] ;  /* 0x00006b00ff0477ac */ /* 0x000e220008000a00 */
[----:B------:R-:W-:Y:S01]  /*0030*/  HFMA2 R7, -RZ, RZ, 0, 2.50339508056640625e-06 ;  /* 0x0000002aff077431 */ /* 0x000fe200000001ff */
[----:B------:R-:W-:-:S05]  /*0040*/  MOV R9, 0x1 ;  /* 0x0000000100097802 */ /* 0x000fca0000000f00 */
[----:B------:R-:W1:Y:S01]  /*0050*/  LDC.64 R4, c[0x0][0x380] ;  /* 0x0000e000ff047b82 */ /* 0x000e620000000a00 */
[----:B0-----:R-:W-:Y:S01]  /*0060*/  STG.E desc[UR4][R2.64], R7 ;  /* 0x0000000702007986 */ /* 0x001fe2000c101904 */
[----:B------:R-:W-:Y:S06]  /*0070*/  MEMBAR.ALL.SYS ;  /* 0x0000000000007992 */ /* 0x000fec000000b000 */
[----:B------:R-:W-:-:S00]  /*0080*/  ERRBAR ;  /* 0x00000000000079ab */ /* 0x000fc00000000000 */
[----:B------:R-:W-:Y:S06]  /*0090*/  CGAERRBAR ;  /* 0x00000000000075ab */ /* 0x000fec0000000000 */
[----:B-1----:R-:W-:Y:S01]  /*00a0*/  ST.E.STRONG.SYS desc[UR4][R4.64], R9 ;  /* 0x0000000904007985 */ /* 0x002fe2000c115904 */
[----:B------:R-:W-:Y:S05]  /*00b0*/  EXIT ;  /* 0x000000000000794d */ /* 0x000fea0003800000 */
.L_x_0:
[----:B------:R-:W-:-:S00]  /*00c0*/  BRA `(.L_x_0) ;  /* 0xfffffffc00fc7947 */ /* 0x000fc0000383ffff */
[----:B------:R-:W-:-:S00]  /*00d0*/  NOP ;  /* 0x0000000000007918 */ /* 0x000fc00000000000 */
        /* <DEDUP_REMOVED lines=10> */
.L_x_3:


//--------------------- .text._Z12consumer_gpuPN4cuda3__46atomicIiLNS_3std3__412thread_scopeE0EEEPiS7_ --------------------------
	.section	.text._Z12consumer_gpuPN4cuda3__46atomicIiLNS_3std3__412thread_scopeE0EEEPiS7_,"ax",@progbits
	.align	128
        .global         _Z12consumer_gpuPN4cuda3__46atomicIiLNS_3std3__412thread_scopeE0EEEPiS7_
        .type           _Z12consumer_gpuPN4cuda3__46atomicIiLNS_3std3__412thread_scopeE0EEEPiS7_,@function
        .size           _Z12consumer_gpuPN4cuda3__46atomicIiLNS_3std3__412thread_scopeE0EEEPiS7_,(.L_x_4 - _Z12consumer_gpuPN4cuda3__46atomicIiLNS_3std3__412thread_scopeE0EEEPiS7_)
        .other          _Z12consumer_gpuPN4cuda3__46atomicIiLNS_3std3__412thread_scopeE0EEEPiS7_,@"STO_CUDA_ENTRY STV_DEFAULT"
_Z12consumer_gpuPN4cuda3__46atomicIiLNS_3std3__412thread_scopeE0EEEPiS7_:
.text._Z12consumer_gpuPN4cuda3__46atomicIiLNS_3std3__412thread_scopeE0EEEPiS7_:
[----:B------:R-:W-:Y:S08]  /*0000*/  LDC R1, c[0x0][0x37c] ;  /* 0x0000df00ff017b82 */ /* 0x000ff00000000800 */
[----:B------:R-:W0:Y:S01]  /*0010*/  LDC.64 R2, c[0x0][0x380] ;  /* 0x0000e000ff027b82 */ /* 0x000e220000000a00 */
[----:B------:R-:W1:Y:S01]  /*0020*/  LDCU.64 UR4, c[0x0][0x358] ;  /* 0x00006b00ff0477ac */ /* 0x000e620008000a00 */
[----:B------:R-:W-:Y:S01]  /*0030*/  NOP ;  /* 0x0000000000007918 */ /* 0x000fe20000000000 */
.L_x_1:
[----:B01----:R-:W2:Y:S04]  /*0040*/  LD.E.STRONG.SYS R0, desc[UR4][R2.64] ;  /* 0x0000000402007980 */ /* 0x003ea8000c115900 */
[----:B--2---:R-:W-:Y:S01]  /*0050*/  CCTL.IVALL ;  /* 0x00000000ff00798f */ /* 0x004fe20002000000 */
[----:B------:R-:W-:-:S13]  /*0060*/  ISETP.NE.AND P0, PT, R0, RZ, PT ;  /* 0x000000ff0000720c */ /* 0x000fda0003f05270 */
[----:B------:R-:W-:Y:S05]  /*0070*/  @!P0 BRA `(.L_x_1) ;  /* 0xfffffffc00f08947 */ /* 0x000fea000383ffff */
[----:B------:R-:W0:Y:S02]  /*0080*/  LDC.64 R2, c[0x0][0x388] ;  /* 0x0000e200ff027b82 */ /* 0x000e240000000a00 */
[----:B0-----:R-:W2:Y:S06]  /*0090*/  LDG.E R3, desc[UR4][R2.64] ;  /* 0x0000000402037981 */ /* 0x001eac000c1e1900 */
[----:B------:R-:W2:Y:S02]  /*00a0*/  LDC.64 R4, c[0x0][0x390] ;  /* 0x0000e400ff047b82 */ /* 0x000ea40000000a00 */
[----:B--2---:R-:W-:Y:S01]  /*00b0*/  STG.E desc[UR4][R4.64], R3 ;  /* 0x0000000304007986 */ /* 0x004fe2000c101904 */
[----:B------:R-:W-:Y:S05]  /*00c0*/  EXIT ;  /* 0x000000000000794d */ /* 0x000fea0003800000 */
.L_x_2:
        /* <DEDUP_REMOVED lines=11> */
.L_x_4:


//--------------------- .nv.shared.reserved.0     --------------------------
	.section	.nv.shared.reserved.0,"aw",@nobits
	.weak		__nv_reservedSMEM_offset_0_alias
	.size		__nv_reservedSMEM_offset_0_alias, 0, 64
	.other		__nv_reservedSMEM_offset_0_alias,@"STO_CUDA_RESERVED_SHARED STV_DEFAULT"
__nv_reservedSMEM_offset_0_alias:
	.zero		0
	.zero		64


//--------------------- .nv.constant0._Z12producer_gpuPN4cuda3__46atomicIiLNS_3std3__412thread_scopeE0EEEPiS7_ --------------------------
	.section	.nv.constant0._Z12producer_gpuPN4cuda3__46atomicIiLNS_3std3__412thread_scopeE0EEEPiS7_,"a",@progbits
	.sectionflags	@""
	.align	4
.nv.constant0._Z12producer_gpuPN4cuda3__46atomicIiLNS_3std3__412thread_scopeE0EEEPiS7_:
	.zero		920


//--------------------- .nv.constant0._Z12consumer_gpuPN4cuda3__46atomicIiLNS_3std3__412thread_scopeE0EEEPiS7_ --------------------------
	.section	.nv.constant0._Z12consumer_gpuPN4cuda3__46atomicIiLNS_3std3__412thread_scopeE0EEEPiS7_,"a",@progbits
	.sectionflags	@""
	.align	4
.nv.constant0._Z12consumer_gpuPN4cuda3__46atomicIiLNS_3std3__412thread_scopeE0EEEPiS7_:
	.zero		920


//--------------------- SYMBOLS --------------------------

	.type		.nv.reservedSmem.offset0,@object
	.size		.nv.reservedSmem.offset0,0x4
